	.headerflags	@"EF_CUDA_TEXMODE_UNIFIED EF_CUDA_64BIT_ADDRESS EF_CUDA_SM86 EF_CUDA_VIRTUAL_SM(EF_CUDA_SM86)"
	.elftype	@"ET_EXEC"


//--------------------- .nv.info                  --------------------------
	.section	.nv.info,"",@"SHT_CUDA_INFO"
	.align	4


	//----- nvinfo : EIATTR_REGCOUNT
	.align		4
        /*0000*/ 	.byte	0x04, 0x2f
        /*0002*/ 	.short	(.L_2 - .L_1)
	.align		4
.L_1:
        /*0004*/ 	.word	index@(triton_poi_fused_cat_5)
        /*0008*/ 	.word	0x00000028


	//----- nvinfo : EIATTR_MIN_STACK_SIZE
	.align		4
.L_2:
        /*000c*/ 	.byte	0x04, 0x12
        /*000e*/ 	.short	(.L_4 - .L_3)
	.align		4
.L_3:
        /*0010*/ 	.word	index@(triton_poi_fused_cat_5)
        /*0014*/ 	.word	0x00000000


	//----- nvinfo : EIATTR_FRAME_SIZE
	.align		4
.L_4:
        /*0018*/ 	.byte	0x04, 0x11
        /*001a*/ 	.short	(.L_6 - .L_5)
	.align		4
.L_5:
        /*001c*/ 	.word	index@(triton_poi_fused_cat_5)
        /*0020*/ 	.word	0x00000000


	//----- nvinfo : EIATTR_MIN_STACK_SIZE
	.align		4
.L_6:
        /*0024*/ 	.byte	0x04, 0x12
        /*0026*/ 	.short	(.L_8 - .L_7)
	.align		4
.L_7:
        /*0028*/ 	.word	index@(triton_poi_fused_cat_5)
        /*002c*/ 	.word	0x00000000
.L_8:


//--------------------- .nv.info.triton_poi_fused_cat_5 --------------------------
	.section	.nv.info.triton_poi_fused_cat_5,"",@"SHT_CUDA_INFO"
	.sectionflags	@""
	.align	4


	//----- nvinfo : EIATTR_CUDA_API_VERSION
	.align		4
        /*0000*/ 	.byte	0x04, 0x37
        /*0002*/ 	.short	(.L_10 - .L_9)
.L_9:
        /*0004*/ 	.word	0x0000007c


	//----- nvinfo : EIATTR_SW2861232_WAR
	.align		4
.L_10:
        /*0008*/ 	.byte	0x01, 0x35
	.zero		2


	//----- nvinfo : EIATTR_PARAM_CBANK
	.align		4
        /*000c*/ 	.byte	0x04, 0x0a
        /*000e*/ 	.short	(.L_12 - .L_11)
	.align		4
.L_11:
        /*0010*/ 	.word	index@(.nv.constant0.triton_poi_fused_cat_5)
        /*0014*/ 	.short	0x0160
        /*0016*/ 	.short	0x0048


	//----- nvinfo : EIATTR_CBANK_PARAM_SIZE
	.align		4
.L_12:
        /*0018*/ 	.byte	0x03, 0x19
        /*001a*/ 	.short	0x0048


	//----- nvinfo : EIATTR_KPARAM_INFO
	.align		4
        /*001c*/ 	.byte	0x04, 0x17
        /*001e*/ 	.short	(.L_14 - .L_13)
.L_13:
        /*0020*/ 	.word	0x00000000
        /*0024*/ 	.short	0x0008
        /*0026*/ 	.short	0x0040
        /*0028*/ 	.byte	0x00, 0xf4, 0x21, 0x00


	//----- nvinfo : EIATTR_KPARAM_INFO
	.align		4
.L_14:
        /*002c*/ 	.byte	0x04, 0x17
        /*002e*/ 	.short	(.L_16 - .L_15)
.L_15:
        /*0030*/ 	.word	0x00000000
        /*0034*/ 	.short	0x0007
        /*0036*/ 	.short	0x0038
        /*0038*/ 	.byte	0x00, 0xf0, 0x11, 0x00


	//----- nvinfo : EIATTR_KPARAM_INFO
	.align		4
.L_16:
        /*003c*/ 	.byte	0x04, 0x17
        /*003e*/ 	.short	(.L_18 - .L_17)
.L_17:
        /*0040*/ 	.word	0x00000000
        /*0044*/ 	.short	0x0006
        /*0046*/ 	.short	0x0030
        /*0048*/ 	.byte	0x00, 0xf4, 0x21, 0x00


	//----- nvinfo : EIATTR_KPARAM_INFO
	.align		4
.L_18:
        /*004c*/ 	.byte	0x04, 0x17
        /*004e*/ 	.short	(.L_20 - .L_19)
.L_19:
        /*0050*/ 	.word	0x00000000
        /*0054*/ 	.short	0x0005
        /*0056*/ 	.short	0x0028
        /*0058*/ 	.byte	0x00, 0xf4, 0x21, 0x00


	//----- nvinfo : EIATTR_KPARAM_INFO
	.align		4
.L_20:
        /*005c*/ 	.byte	0x04, 0x17
        /*005e*/ 	.short	(.L_22 - .L_21)
.L_21:
        /*0060*/ 	.word	0x00000000
        /*0064*/ 	.short	0x0004
        /*0066*/ 	.short	0x0020
        /*0068*/ 	.byte	0x00, 0xf4, 0x21, 0x00


	//----- nvinfo : EIATTR_KPARAM_INFO
	.align		4
.L_22:
        /*006c*/ 	.byte	0x04, 0x17
        /*006e*/ 	.short	(.L_24 - .L_23)
.L_23:
        /*0070*/ 	.word	0x00000000
        /*0074*/ 	.short	0x0003
        /*0076*/ 	.short	0x0018
        /*0078*/ 	.byte	0x00, 0xf4, 0x21, 0x00


	//----- nvinfo : EIATTR_KPARAM_INFO
	.align		4
.L_24:
        /*007c*/ 	.byte	0x04, 0x17
        /*007e*/ 	.short	(.L_26 - .L_25)
.L_25:
        /*0080*/ 	.word	0x00000000
        /*0084*/ 	.short	0x0002
        /*0086*/ 	.short	0x0010
        /*0088*/ 	.byte	0x00, 0xf4, 0x21, 0x00


	//----- nvinfo : EIATTR_KPARAM_INFO
	.align		4
.L_26:
        /*008c*/ 	.byte	0x04, 0x17
        /*008e*/ 	.short	(.L_28 - .L_27)
.L_27:
        /*0090*/ 	.word	0x00000000
        /*0094*/ 	.short	0x0001
        /*0096*/ 	.short	0x0008
        /*0098*/ 	.byte	0x00, 0xf4, 0x21, 0x00


	//----- nvinfo : EIATTR_KPARAM_INFO
	.align		4
.L_28:
        /*009c*/ 	.byte	0x04, 0x17
        /*009e*/ 	.short	(.L_30 - .L_29)
.L_29:
        /*00a0*/ 	.word	0x00000000
        /*00a4*/ 	.short	0x0000
        /*00a6*/ 	.short	0x0000
        /*00a8*/ 	.byte	0x00, 0xf4, 0x21, 0x00


	//----- nvinfo : EIATTR_MAXREG_COUNT
	.align		4
.L_30:
        /*00ac*/ 	.byte	0x03, 0x1b
        /*00ae*/ 	.short	0x00ff


	//----- nvinfo : EIATTR_EXIT_INSTR_OFFSETS
	.align		4
        /*00b0*/ 	.byte	0x04, 0x1c
        /*00b2*/ 	.short	(.L_32 - .L_31)


	//   ....[0]....
.L_31:
        /*00b4*/ 	.word	0x00000c00


	//----- nvinfo : EIATTR_REQNTID
	.align		4
.L_32:
        /*00b8*/ 	.byte	0x04, 0x10
        /*00ba*/ 	.short	(.L_34 - .L_33)
.L_33:
        /*00bc*/ 	.word	0x00000080
        /*00c0*/ 	.word	0x00000001
        /*00c4*/ 	.word	0x00000001
.L_34:


//--------------------- .nv.callgraph             --------------------------
	.section	.nv.callgraph,"",@"SHT_CUDA_CALLGRAPH"
	.align	4
	.sectionentsize	8
	.align		4
        /*0000*/ 	.word	0x00000000
	.align		4
        /*0004*/ 	.word	0xffffffff
	.align		4
        /*0008*/ 	.word	0x00000000
	.align		4
        /*000c*/ 	.word	0xfffffffe
	.align		4
        /*0010*/ 	.word	0x00000000
	.align		4
        /*0014*/ 	.word	0xfffffffd
	.align		4
        /*0018*/ 	.word	0x00000000
	.align		4
        /*001c*/ 	.word	0xfffffffc


//--------------------- .nv.rel.action            --------------------------
	.section	.nv.rel.action,"",@"SHT_CUDA_RELOCINFO"
	.align	8
	.sectionentsize	8
        /*0000*/ 	.byte	0x73, 0x00, 0x00, 0x00, 0x00, 0x00, 0x00, 0x00, 0x00, 0x00, 0x00, 0x11, 0x25, 0x00, 0x05, 0x36


//--------------------- .nv.constant4             --------------------------
	.section	.nv.constant4,"a",@progbits
	.align	8
	.align		8
.nv.constant4:
        /*0000*/ 	.dword	_$_str


//--------------------- .nv.constant0.triton_poi_fused_cat_5 --------------------------
	.section	.nv.constant0.triton_poi_fused_cat_5,"a",@progbits
	.sectionflags	@""
	.align	4
.nv.constant0.triton_poi_fused_cat_5:
	.zero		424


//--------------------- .text.triton_poi_fused_cat_5 --------------------------
	.section	.text.triton_poi_fused_cat_5,"ax",@progbits
	.sectioninfo	@"SHI_REGISTERS=40"
	.align	128
        .global         triton_poi_fused_cat_5
        .type           triton_poi_fused_cat_5,@function
        .size           triton_poi_fused_cat_5,(.L_x_1 - triton_poi_fused_cat_5)
        .other          triton_poi_fused_cat_5,@"STO_CUDA_ENTRY STV_DEFAULT"
triton_poi_fused_cat_5:
.text.triton_poi_fused_cat_5:
[----:B------:R-:W-:Y:S02]  /*0000*/  MOV R1, c[0x0][0x28] ;  /* 0x00000a0000017a02 */ /* 0x000fe40000000f00 */
[----:B------:R-:W0:Y:S01]  /*0010*/  S2R R0, SR_TID.X ;  /* 0x0000000000007919 */ /* 0x000e220000002100 */
[----:B------:R-:W-:Y:S01]  /*0020*/  MOV R19, 0x4 ;  /* 0x0000000400137802 */ /* 0x000fe20000000f00 */
[----:B------:R-:W-:Y:S01]  /*0030*/  CS2R R30, SRZ ;  /* 0x00000000001e7805 */ /* 0x000fe2000001ff00 */
[----:B------:R-:W-:Y:S01]  /*0040*/  ULDC.64 UR4, c[0x0][0x118] ;  /* 0x0000460000047ab9 */ /* 0x000fe20000000a00 */
[----:B------:R-:W1:Y:S01]  /*0050*/  S2R R5, SR_CTAID.X ;  /* 0x0000000000057919 */ /* 0x000e620000002500 */
[----:B------:R-:W-:Y:S01]  /*0060*/  CS2R R32, SRZ ;  /* 0x0000000000207805 */ /* 0x000fe2000001ff00 */
[----:B------:R-:W-:Y:S01]  /*0070*/  CS2R R20, SRZ ;  /* 0x0000000000147805 */ /* 0x000fe2000001ff00 */
[----:B------:R-:W-:Y:S01]  /*0080*/  MOV R22, RZ ;  /* 0x000000ff00167202 */ /* 0x000fe20000000f00 */
[----:B------:R-:W-:Y:S01]  /*0090*/  IMAD.MOV.U32 R34, RZ, RZ, RZ ;  /* 0x000000ffff227224 */ /* 0x000fe200078e00ff */
[----:B------:R-:W-:Y:S02]  /*00a0*/  MOV R27, RZ ;  /* 0x000000ff001b7202 */ /* 0x000fe40000000f00 */
[----:B0-----:R-:W-:-:S02]  /*00b0*/  SHF.L.U32 R0, R0, 0x3, RZ ;  /* 0x0000000300007819 */ /* 0x001fc400000006ff */
[----:B-1----:R-:W-:Y:S02]  /*00c0*/  SHF.R.S32.HI R3, RZ, 0x15, R5 ;  /* 0x00000015ff037819 */ /* 0x002fe40000011405 */
[----:B------:R-:W-:Y:S02]  /*00d0*/  LOP3.LUT R0, R0, 0x3f8, RZ, 0xc0, !PT ;  /* 0x000003f800007812 */ /* 0x000fe400078ec0ff */
[----:B------:R-:W-:Y:S02]  /*00e0*/  SGXT R3, R3, 0x1 ;  /* 0x000000010303781a */ /* 0x000fe40000000200 */
[----:B------:R-:W-:-:S04]  /*00f0*/  LEA R26, R5, R0, 0xa ;  /* 0x00000000051a7211 */ /* 0x000fc800078e50ff */
[----:B------:R-:W-:Y:S01]  /*0100*/  LEA.HI R3, R3, R26, RZ, 0x7 ;  /* 0x0000001a03037211 */ /* 0x000fe200078f38ff */
[----:B------:R-:W-:-:S03]  /*0110*/  IMAD.HI R4, R26, 0x7f807f81, RZ ;  /* 0x7f807f811a047827 */ /* 0x000fc600078e02ff */
[----:B------:R-:W-:Y:S02]  /*0120*/  SHF.R.S32.HI R0, RZ, 0x7, R3 ;  /* 0x00000007ff007819 */ /* 0x000fe40000011403 */
[----:B------:R-:W-:Y:S02]  /*0130*/  LOP3.LUT R3, R3, 0xffffff80, RZ, 0xc0, !PT ;  /* 0xffffff8003037812 */ /* 0x000fe400078ec0ff */
[----:B------:R-:W-:Y:S01]  /*0140*/  SHF.R.U32.HI R7, RZ, 0x1f, R4 ;  /* 0x0000001fff077819 */ /* 0x000fe20000011604 */
[----:B------:R-:W-:-:S03]  /*0150*/  IMAD.HI R2, R0, 0x7f807f81, RZ ;  /* 0x7f807f8100027827 */ /* 0x000fc600078e02ff */
[----:B------:R-:W-:Y:S01]  /*0160*/  LEA.HI.SX32 R7, R4, R7, 0xe ;  /* 0x0000000704077211 */ /* 0x000fe200078f72ff */
[----:B------:R-:W-:Y:S01]  /*0170*/  IMAD.IADD R36, R26, 0x1, -R3 ;  /* 0x000000011a247824 */ /* 0x000fe200078e0a03 */
[----:B------:R-:W-:-:S04]  /*0180*/  SHF.R.U32.HI R5, RZ, 0x1f, R2 ;  /* 0x0000001fff057819 */ /* 0x000fc80000011602 */
[----:B------:R-:W-:-:S05]  /*0190*/  LEA.HI.SX32 R5, R2, R5, 0x15 ;  /* 0x0000000502057211 */ /* 0x000fca00078faaff */
[----:B------:R-:W-:Y:S01]  /*01a0*/  IMAD R5, R5, -0x1010, R0 ;  /* 0xffffeff005057824 */ /* 0x000fe200078e0200 */
[----:B------:R-:W-:-:S04]  /*01b0*/  LEA R0, R7, R36, 0x7 ;  /* 0x0000002407007211 */ /* 0x000fc800078e38ff */
[C---:B------:R-:W-:Y:S01]  /*01c0*/  ISETP.GE.AND P0, PT, R5.reuse, 0x200, PT ;  /* 0x000002000500780c */ /* 0x040fe20003f06270 */
[C---:B------:R-:W-:Y:S01]  /*01d0*/  IMAD R12, R5.reuse, 0x2400, R0 ;  /* 0x00002400050c7824 */ /* 0x040fe200078e0200 */
[C---:B------:R-:W-:Y:S01]  /*01e0*/  ISETP.GT.AND P1, PT, R5.reuse, 0x1ff, PT ;  /* 0x000001ff0500780c */ /* 0x040fe20003f24270 */
[----:B------:R-:W-:-:S04]  /*01f0*/  IMAD R0, R5, 0x18, R7 ;  /* 0x0000001805007824 */ /* 0x000fc800078e0207 */
[----:B------:R-:W-:-:S06]  /*0200*/  IMAD.WIDE R8, R0, R19, c[0x0][0x168] ;  /* 0x00005a0000087625 */ /* 0x000fcc00078e0213 */
[----:B------:R0:W2:Y:S01]  /*0210*/  @!P0 LDG.E.EL R30, [R8.64] ;  /* 0x00000004081e8981 */ /* 0x0000a2000c2e1900 */
[----:B------:R-:W-:Y:S02]  /*0220*/  IADD3 R18, R0, -0x3000, RZ ;  /* 0xffffd00000127810 */ /* 0x000fe40007ffe0ff */
[----:B------:R-:W-:Y:S01]  /*0230*/  MOV R23, 0x2 ;  /* 0x0000000200177802 */ /* 0x000fe20000000f00 */
[----:B------:R0:W3:Y:S04]  /*0240*/  @!P0 LDG.E.EL R32, [R8.64] ;  /* 0x0000000408208981 */ /* 0x0000e8000c2e1900 */
[----:B------:R0:W4:Y:S04]  /*0250*/  @!P0 LDG.E.EL R21, [R8.64] ;  /* 0x0000000408158981 */ /* 0x000128000c2e1900 */
[----:B------:R0:W5:Y:S01]  /*0260*/  @!P0 LDG.E.EL R22, [R8.64] ;  /* 0x0000000408168981 */ /* 0x000162000c2e1900 */
[----:B------:R-:W-:Y:S01]  /*0270*/  CS2R R4, SRZ ;  /* 0x0000000000047805 */ /* 0x000fe2000001ff00 */
[----:B------:R-:W-:Y:S01]  /*0280*/  IMAD.WIDE R18, R18, R19, c[0x0][0x180] ;  /* 0x0000600012127625 */ /* 0x000fe200078e0213 */
[----:B------:R-:W-:Y:S01]  /*0290*/  CS2R R10, SRZ ;  /* 0x00000000000a7805 */ /* 0x000fe2000001ff00 */
[----:B------:R0:W5:Y:S02]  /*02a0*/  @!P0 LDG.E.EL R33, [R8.64] ;  /* 0x0000000408218981 */ /* 0x000164000c2e1900 */
[----:B------:R-:W-:-:S02]  /*02b0*/  IMAD.WIDE R24, R12, R23, c[0x0][0x160] ;  /* 0x000058000c187625 */ /* 0x000fc400078e0217 */
[----:B------:R0:W5:Y:S04]  /*02c0*/  @!P0 LDG.E.EL R31, [R8.64] ;  /* 0x00000004081f8981 */ /* 0x000168000c2e1900 */
[----:B------:R0:W5:Y:S04]  /*02d0*/  @!P0 LDG.E.EL R27, [R8.64] ;  /* 0x00000004081b8981 */ /* 0x000168000c2e1900 */
[----:B------:R0:W5:Y:S01]  /*02e0*/  @!P0 LDG.E.EL R34, [R8.64] ;  /* 0x0000000408228981 */ /* 0x000162000c2e1900 */
[----:B------:R-:W-:-:S03]  /*02f0*/  CS2R R6, SRZ ;  /* 0x0000000000067805 */ /* 0x000fc6000001ff00 */
[----:B------:R1:W5:Y:S04]  /*0300*/  @P1 LDG.E.EL R5, [R18.64] ;  /* 0x0000000412051981 */ /* 0x000368000c2e1900 */
[----:B------:R1:W5:Y:S01]  /*0310*/  @P1 LDG.E.EL R4, [R18.64] ;  /* 0x0000000412041981 */ /* 0x000362000c2e1900 */
[----:B0-----:R-:W-:-:S03]  /*0320*/  CS2R R8, SRZ ;  /* 0x0000000000087805 */ /* 0x001fc6000001ff00 */
[----:B------:R1:W5:Y:S04]  /*0330*/  @P1 LDG.E.EL R6, [R18.64] ;  /* 0x0000000412061981 */ /* 0x000368000c2e1900 */
[----:B------:R0:W5:Y:S04]  /*0340*/  @!P0 LDG.E.128 R8, [R24.64] ;  /* 0x0000000418088981 */ /* 0x000168000c1e1d00 */
[----:B------:R1:W5:Y:S01]  /*0350*/  @P1 LDG.E.EL R7, [R18.64] ;  /* 0x0000000412071981 */ /* 0x000362000c2e1900 */
[----:B------:R-:W-:Y:S01]  /*0360*/  IADD3 R28, R12, -0x480000, RZ ;  /* 0xffb800000c1c7810 */ /* 0x000fe20007ffe0ff */
[----:B------:R-:W-:-:S02]  /*0370*/  CS2R R14, SRZ ;  /* 0x00000000000e7805 */ /* 0x000fc4000001ff00 */
[----:B------:R1:W5:Y:S01]  /*0380*/  @P1 LDG.E.EL R20, [R18.64] ;  /* 0x0000000412141981 */ /* 0x000362000c2e1900 */
[----:B------:R-:W-:Y:S01]  /*0390*/  CS2R R12, SRZ ;  /* 0x00000000000c7805 */ /* 0x000fe2000001ff00 */
[----:B------:R-:W-:-:S04]  /*03a0*/  IMAD.WIDE R28, R28, R23, c[0x0][0x178] ;  /* 0x00005e001c1c7625 */ /* 0x000fc800078e0217 */
[----:B------:R-:W-:Y:S01]  /*03b0*/  IMAD.MOV.U32 R35, RZ, RZ, 0x3c000000 ;  /* 0x3c000000ff237424 */ /* 0x000fe200078e00ff */
[----:B------:R2:W5:Y:S01]  /*03c0*/  @P1 LDG.E.128 R12, [R28.64] ;  /* 0x000000041c0c1981 */ /* 0x000562000c1e1d00 */
[----:B------:R-:W-:Y:S01]  /*03d0*/  CS2R R2, SRZ ;  /* 0x0000000000027805 */ /* 0x000fe2000001ff00 */
[----:B------:R-:W-:Y:S01]  /*03e0*/  MOV R0, RZ ;  /* 0x000000ff00007202 */ /* 0x000fe20000000f00 */
[----:B------:R-:W-:Y:S01]  /*03f0*/  CS2R R16, SRZ ;  /* 0x0000000000107805 */ /* 0x000fe2000001ff00 */
[----:B0-----:R-:W-:-:S03]  /*0400*/  IMAD.WIDE R24, R36, R23, c[0x0][0x170] ;  /* 0x00005c0024187625 */ /* 0x001fc600078e0217 */
[----:B------:R1:W5:Y:S04]  /*0410*/  @P1 LDG.E.EL R3, [R18.64] ;  /* 0x0000000412031981 */ /* 0x000368000c2e1900 */
[----:B------:R1:W5:Y:S04]  /*0420*/  @P1 LDG.E.EL R2, [R18.64] ;  /* 0x0000000412021981 */ /* 0x000368000c2e1900 */
[----:B------:R1:W5:Y:S02]  /*0430*/  @P1 LDG.E.EL R0, [R18.64] ;  /* 0x0000000412001981 */ /* 0x000364000c2e1900 */
[----:B-1----:R-:W-:-:S06]  /*0440*/  CS2R R18, SRZ ;  /* 0x0000000000127805 */ /* 0x002fcc000001ff00 */
[----:B------:R0:W5:Y:S01]  /*0450*/  @!P0 LDG.E.EL.128 R16, [R24.64] ;  /* 0x0000000418108981 */ /* 0x000162000c2e1d00 */
[----:B------:R-:W-:Y:S01]  /*0460*/  IMAD.WIDE R36, R36, R23, c[0x0][0x188] ;  /* 0x0000620024247625 */ /* 0x000fe200078e0217 */
[-C--:B--2---:R-:W-:Y:S01]  /*0470*/  FFMA R28, R30, R35.reuse, 9.9999999747524270788e-07 ;  /* 0x358637bd1e1c7423 */ /* 0x084fe20000000023 */
[----:B---3--:R-:W-:-:S05]  /*0480*/  FFMA R32, R32, R35, 9.9999999747524270788e-07 ;  /* 0x358637bd20207423 */ /* 0x008fca0000000023 */
[----:B------:R-:W1:Y:S01]  /*0490*/  MUFU.RSQ R28, R28 ;  /* 0x0000001c001c7308 */ /* 0x000e620000001400 */
[-C--:B----4-:R-:W-:Y:S01]  /*04a0*/  FFMA R21, R21, R35.reuse, 9.9999999747524270788e-07 ;  /* 0x358637bd15157423 */ /* 0x090fe20000000023 */
[----:B-----5:R-:W-:-:S06]  /*04b0*/  FFMA R29, R22, R35, 9.9999999747524270788e-07 ;  /* 0x358637bd161d7423 */ /* 0x020fcc0000000023 */
[----:B------:R-:W-:Y:S08]  /*04c0*/  MUFU.RSQ R32, R32 ;  /* 0x0000002000207308 */ /* 0x000ff00000001400 */
[----:B------:R-:W-:Y:S08]  /*04d0*/  MUFU.RSQ R21, R21 ;  /* 0x0000001500157308 */ /* 0x000ff00000001400 */
[----:B------:R-:W2:Y:S01]  /*04e0*/  MUFU.RSQ R29, R29 ;  /* 0x0000001d001d7308 */ /* 0x000ea20000001400 */
[-C--:B0-----:R-:W-:Y:S01]  /*04f0*/  FFMA R25, R5, R35.reuse, 9.9999999747524270788e-07 ;  /* 0x358637bd05197423 */ /* 0x081fe20000000023 */
[----:B------:R-:W-:Y:S01]  /*0500*/  FFMA R30, R4, R35, 9.9999999747524270788e-07 ;  /* 0x358637bd041e7423 */ /* 0x000fe20000000023 */
[----:B------:R-:W-:-:S02]  /*0510*/  SHF.L.U32 R5, R11, 0x10, RZ ;  /* 0x000000100b057819 */ /* 0x000fc400000006ff */
[----:B------:R-:W-:Y:S02]  /*0520*/  PRMT R11, R11, 0x7632, R11 ;  /* 0x000076320b0b7816 */ /* 0x000fe4000000000b */
[----:B------:R-:W-:Y:S01]  /*0530*/  PRMT R4, R8, 0x7632, R4 ;  /* 0x0000763208047816 */ /* 0x000fe20000000004 */
[----:B------:R-:W-:Y:S01]  /*0540*/  FFMA R24, R6, R35, 9.9999999747524270788e-07 ;  /* 0x358637bd06187423 */ /* 0x000fe20000000023 */
[----:B-1----:R-:W-:Y:S01]  /*0550*/  FMUL R28, R28, R5 ;  /* 0x000000051c1c7220 */ /* 0x002fe20000400000 */
[----:B------:R-:W-:Y:S02]  /*0560*/  SHF.L.U32 R6, R11, 0x10, RZ ;  /* 0x000000100b067819 */ /* 0x000fe400000006ff */
[----:B------:R-:W-:Y:S01]  /*0570*/  SHF.L.U32 R5, R8, 0x10, RZ ;  /* 0x0000001008057819 */ /* 0x000fe200000006ff */
[----:B------:R-:W-:Y:S01]  /*0580*/  IMAD.U32 R4, R4, 0x10000, RZ ;  /* 0x0001000004047824 */ /* 0x000fe200078e00ff */
[----:B------:R-:W-:Y:S01]  /*0590*/  FFMA R22, R7, R35, 9.9999999747524270788e-07 ;  /* 0x358637bd07167423 */ /* 0x000fe20000000023 */
[----:B--2---:R-:W-:-:S02]  /*05a0*/  FMUL R29, R29, R6 ;  /* 0x000000061d1d7220 */ /* 0x004fc40000400000 */
[----:B------:R-:W-:Y:S01]  /*05b0*/  FMUL R32, R32, R5 ;  /* 0x0000000520207220 */ /* 0x000fe20000400000 */
[----:B------:R-:W-:Y:S01]  /*05c0*/  FMUL R21, R21, R4 ;  /* 0x0000000415157220 */ /* 0x000fe20000400000 */
[----:B------:R-:W-:Y:S01]  /*05d0*/  CS2R R6, SRZ ;  /* 0x0000000000067805 */ /* 0x000fe2000001ff00 */
[----:B------:R-:W-:-:S06]  /*05e0*/  CS2R R4, SRZ ;  /* 0x0000000000047805 */ /* 0x000fcc000001ff00 */
[----:B------:R0:W2:Y:S01]  /*05f0*/  @P1 LDG.E.EL.128 R4, [R36.64] ;  /* 0x0000000424041981 */ /* 0x0000a2000c2e1d00 */
[-C--:B------:R-:W-:Y:S01]  /*0600*/  FFMA R31, R31, R35.reuse, 9.9999999747524270788e-07 ;  /* 0x358637bd1f1f7423 */ /* 0x080fe20000000023 */
[-C--:B------:R-:W-:Y:S01]  /*0610*/  FFMA R34, R34, R35.reuse, 9.9999999747524270788e-07 ;  /* 0x358637bd22227423 */ /* 0x080fe20000000023 */
[----:B------:R-:W-:-:S04]  /*0620*/  FFMA R20, R20, R35, 9.9999999747524270788e-07 ;  /* 0x358637bd14147423 */ /* 0x000fc80000000023 */
[----:B------:R-:W1:Y:S01]  /*0630*/  MUFU.RSQ R31, R31 ;  /* 0x0000001f001f7308 */ /* 0x000e620000001400 */
[C---:B------:R-:W-:Y:S02]  /*0640*/  SHF.L.U32 R8, R9.reuse, 0x10, RZ ;  /* 0x0000001009087819 */ /* 0x040fe400000006ff */
[----:B------:R-:W-:-:S05]  /*0650*/  PRMT R9, R9, 0x7632, R9 ;  /* 0x0000763209097816 */ /* 0x000fca0000000009 */
[----:B------:R-:W3:Y:S01]  /*0660*/  MUFU.RSQ R34, R34 ;  /* 0x0000002200227308 */ /* 0x000ee20000001400 */
[----:B------:R-:W-:-:S07]  /*0670*/  SHF.L.U32 R9, R9, 0x10, RZ ;  /* 0x0000001009097819 */ /* 0x000fce00000006ff */
[----:B------:R-:W4:Y:S01]  /*0680*/  MUFU.RSQ R20, R20 ;  /* 0x0000001400147308 */ /* 0x000f220000001400 */
[C---:B0-----:R-:W-:Y:S02]  /*0690*/  SHF.L.U32 R36, R10.reuse, 0x10, RZ ;  /* 0x000000100a247819 */ /* 0x041fe400000006ff */
[----:B------:R-:W-:Y:S01]  /*06a0*/  PRMT R10, R10, 0x7632, R10 ;  /* 0x000076320a0a7816 */ /* 0x000fe2000000000a */
[----:B------:R-:W-:-:S04]  /*06b0*/  FFMA R3, R3, R35, 9.9999999747524270788e-07 ;  /* 0x358637bd03037423 */ /* 0x000fc80000000023 */
[----:B------:R-:W0:Y:S01]  /*06c0*/  MUFU.RSQ R22, R22 ;  /* 0x0000001600167308 */ /* 0x000e220000001400 */
[----:B-1----:R-:W-:Y:S01]  /*06d0*/  FMUL R9, R31, R9 ;  /* 0x000000091f097220 */ /* 0x002fe20000400000 */
[----:B------:R-:W-:Y:S01]  /*06e0*/  SHF.L.U32 R31, R12, 0x10, RZ ;  /* 0x000000100c1f7819 */ /* 0x000fe200000006ff */
[----:B------:R-:W-:Y:S01]  /*06f0*/  IMAD.U32 R11, R10, 0x10000, RZ ;  /* 0x000100000a0b7824 */ /* 0x000fe200078e00ff */
[----:B------:R-:W-:-:S04]  /*0700*/  PRMT R10, R12, 0x7632, R10 ;  /* 0x000076320c0a7816 */ /* 0x000fc8000000000a */
[----:B------:R-:W1:Y:S01]  /*0710*/  MUFU.RSQ R25, R25 ;  /* 0x0000001900197308 */ /* 0x000e620000001400 */
[----:B---3--:R-:W-:Y:S01]  /*0720*/  FMUL R34, R34, R11 ;  /* 0x0000000b22227220 */ /* 0x008fe20000400000 */
[----:B----4-:R-:W-:Y:S01]  /*0730*/  FMUL R20, R20, R31 ;  /* 0x0000001f14147220 */ /* 0x010fe20000400000 */
[----:B------:R-:W-:Y:S02]  /*0740*/  SHF.L.U32 R11, R10, 0x10, RZ ;  /* 0x000000100a0b7819 */ /* 0x000fe400000006ff */
[----:B------:R-:W-:-:S03]  /*0750*/  SHF.L.U32 R31, R13, 0x10, RZ ;  /* 0x000000100d1f7819 */ /* 0x000fc600000006ff */
[----:B------:R-:W3:Y:S01]  /*0760*/  MUFU.RSQ R30, R30 ;  /* 0x0000001e001e7308 */ /* 0x000ee20000001400 */
[----:B------:R-:W-:Y:S01]  /*0770*/  PRMT R13, R13, 0x7632, R13 ;  /* 0x000076320d0d7816 */ /* 0x000fe2000000000d */
[----:B------:R-:W-:-:S06]  /*0780*/  FFMA R2, R2, R35, 9.9999999747524270788e-07 ;  /* 0x358637bd02027423 */ /* 0x000fcc0000000023 */
[----:B------:R-:W4:Y:S01]  /*0790*/  MUFU.RSQ R3, R3 ;  /* 0x0000000300037308 */ /* 0x000f220000001400 */
[----:B0-----:R-:W-:Y:S01]  /*07a0*/  FMUL R22, R22, R11 ;  /* 0x0000000b16167220 */ /* 0x001fe20000400000 */
[----:B------:R-:W-:Y:S02]  /*07b0*/  SHF.L.U32 R10, R13, 0x10, RZ ;  /* 0x000000100d0a7819 */ /* 0x000fe400000006ff */
[----:B------:R-:W-:-:S04]  /*07c0*/  PRMT R11, R14, 0x7632, R11 ;  /* 0x000076320e0b7816 */ /* 0x000fc8000000000b */
[----:B------:R-:W0:Y:S01]  /*07d0*/  MUFU.RSQ R24, R24 ;  /* 0x0000001800187308 */ /* 0x000e220000001400 */
[-C--:B------:R-:W-:Y:S01]  /*07e0*/  FFMA R27, R27, R35.reuse, 9.9999999747524270788e-07 ;  /* 0x358637bd1b1b7423 */ /* 0x080fe20000000023 */
[-C--:B------:R-:W-:Y:S01]  /*07f0*/  FFMA R33, R33, R35.reuse, 9.9999999747524270788e-07 ;  /* 0x358637bd21217423 */ /* 0x080fe20000000023 */
[----:B------:R-:W-:Y:S01]  /*0800*/  FFMA R0, R0, R35, 9.9999999747524270788e-07 ;  /* 0x358637bd00007423 */ /* 0x000fe20000000023 */
[----:B------:R-:W-:Y:S01]  /*0810*/  IMAD.U32 R13, R14, 0x10000, RZ ;  /* 0x000100000e0d7824 */ /* 0x000fe200078e00ff */
[----:B------:R-:W-:Y:S01]  /*0820*/  SHF.L.U32 R12, R11, 0x10, RZ ;  /* 0x000000100b0c7819 */ /* 0x000fe200000006ff */
[----:B-1----:R-:W-:Y:S02]  /*0830*/  FMUL R25, R25, R10 ;  /* 0x0000000a19197220 */ /* 0x002fe40000400000 */
[----:B------:R-:W1:Y:S01]  /*0840*/  MUFU.RSQ R2, R2 ;  /* 0x0000000200027308 */ /* 0x000e620000001400 */
[----:B------:R-:W-:Y:S01]  /*0850*/  PRMT R10, R16, 0x7632, R10 ;  /* 0x00007632100a7816 */ /* 0x000fe2000000000a */
[----:B---3--:R-:W-:Y:S01]  /*0860*/  FMUL R30, R30, R13 ;  /* 0x0000000d1e1e7220 */ /* 0x008fe20000400000 */
[----:B----4-:R-:W-:Y:S01]  /*0870*/  FMUL R3, R3, R12 ;  /* 0x0000000c03037220 */ /* 0x010fe20000400000 */
[----:B------:R-:W-:-:S02]  /*0880*/  PRMT R13, R18, 0x7632, R13 ;  /* 0x00007632120d7816 */ /* 0x000fc4000000000d */
[----:B------:R-:W-:Y:S02]  /*0890*/  SHF.L.U32 R10, R10, 0x10, RZ ;  /* 0x000000100a0a7819 */ /* 0x000fe400000006ff */
[----:B------:R-:W3:Y:S01]  /*08a0*/  MUFU.RSQ R27, R27 ;  /* 0x0000001b001b7308 */ /* 0x000ee20000001400 */
[----:B------:R-:W-:Y:S01]  /*08b0*/  PRMT R12, R17, 0x7632, R12 ;  /* 0x00007632110c7816 */ /* 0x000fe2000000000c */
[----:B0-----:R-:W-:Y:S01]  /*08c0*/  FMUL R24, R24, R31 ;  /* 0x0000001f18187220 */ /* 0x001fe20000400000 */
[----:B------:R-:W-:-:S05]  /*08d0*/  SHF.L.U32 R11, R16, 0x10, RZ ;  /* 0x00000010100b7819 */ /* 0x000fca00000006ff */
[----:B------:R-:W0:Y:S01]  /*08e0*/  MUFU.RSQ R33, R33 ;  /* 0x0000002100217308 */ /* 0x000e220000001400 */
[----:B------:R-:W-:Y:S01]  /*08f0*/  PRMT R31, R15, 0x7632, R31 ;  /* 0x000076320f1f7816 */ /* 0x000fe2000000001f */
[----:B------:R-:W-:Y:S01]  /*0900*/  FMUL R21, R21, R10 ;  /* 0x0000000a15157220 */ /* 0x000fe20000400000 */
[----:B------:R-:W-:Y:S01]  /*0910*/  SHF.L.U32 R15, R15, 0x10, RZ ;  /* 0x000000100f0f7819 */ /* 0x000fe200000006ff */
[----:B------:R-:W-:-:S04]  /*0920*/  IMAD.U32 R13, R13, 0x10000, RZ ;  /* 0x000100000d0d7824 */ /* 0x000fc800078e00ff */
[----:B------:R-:W4:Y:S01]  /*0930*/  MUFU.RSQ R0, R0 ;  /* 0x0000000000007308 */ /* 0x000f220000001400 */
[----:B------:R-:W-:Y:S01]  /*0940*/  SHF.L.U32 R12, R12, 0x10, RZ ;  /* 0x000000100c0c7819 */ /* 0x000fe200000006ff */
[----:B------:R-:W-:Y:S01]  /*0950*/  FMUL R32, R32, R11 ;  /* 0x0000000b20207220 */ /* 0x000fe20000400000 */
[----:B------:R-:W-:Y:S01]  /*0960*/  FMUL R34, R34, R13 ;  /* 0x0000000d22227220 */ /* 0x000fe20000400000 */
[----:B-1----:R-:W-:Y:S01]  /*0970*/  FMUL R2, R2, R15 ;  /* 0x0000000f02027220 */ /* 0x002fe20000400000 */
[----:B------:R-:W-:Y:S01]  /*0980*/  PRMT R14, R19, 0x7632, R14 ;  /* 0x00007632130e7816 */ /* 0x000fe2000000000e */
[----:B------:R-:W-:Y:S01]  /*0990*/  FMUL R9, R9, R12 ;  /* 0x0000000c09097220 */ /* 0x000fe20000400000 */
[----:B------:R-:W-:Y:S01]  /*09a0*/  SHF.L.U32 R31, R31, 0x10, RZ ;  /* 0x000000101f1f7819 */ /* 0x000fe200000006ff */
[----:B---3--:R-:W-:Y:S01]  /*09b0*/  FMUL R27, R27, R36 ;  /* 0x000000241b1b7220 */ /* 0x008fe20000400000 */
[----:B------:R-:W-:Y:S01]  /*09c0*/  SHF.L.U32 R18, R18, 0x10, RZ ;  /* 0x0000001012127819 */ /* 0x000fe200000006ff */
[----:B0-----:R-:W-:Y:S01]  /*09d0*/  FMUL R8, R33, R8 ;  /* 0x0000000821087220 */ /* 0x001fe20000400000 */
[----:B------:R-:W-:Y:S01]  /*09e0*/  SHF.L.U32 R19, R19, 0x10, RZ ;  /* 0x0000001013137819 */ /* 0x000fe200000006ff */
[----:B------:R-:W-:Y:S01]  /*09f0*/  IMAD.U32 R17, R17, 0x10000, RZ ;  /* 0x0001000011117824 */ /* 0x000fe200078e00ff */
[----:B------:R-:W-:Y:S01]  /*0a00*/  SHF.L.U32 R14, R14, 0x10, RZ ;  /* 0x000000100e0e7819 */ /* 0x000fe200000006ff */
[----:B------:R-:W-:Y:S01]  /*0a10*/  FMUL R27, R27, R18 ;  /* 0x000000121b1b7220 */ /* 0x000fe20000400000 */
[----:B----4-:R-:W-:Y:S01]  /*0a20*/  FMUL R0, R0, R31 ;  /* 0x0000001f00007220 */ /* 0x010fe20000400000 */
[----:B------:R-:W-:-:S02]  /*0a30*/  FMUL R8, R8, R17 ;  /* 0x0000001108087220 */ /* 0x000fc40000400000 */
[----:B------:R-:W-:Y:S01]  /*0a40*/  FMUL R29, R29, R14 ;  /* 0x0000000e1d1d7220 */ /* 0x000fe20000400000 */
[----:B------:R-:W-:Y:S01]  /*0a50*/  FMUL R28, R28, R19 ;  /* 0x000000131c1c7220 */ /* 0x000fe20000400000 */
[C---:B--2---:R-:W-:Y:S02]  /*0a60*/  PRMT R10, R4.reuse, 0x7632, R10 ;  /* 0x00007632040a7816 */ /* 0x044fe4000000000a */
[----:B------:R-:W-:Y:S02]  /*0a70*/  SHF.L.U32 R11, R4, 0x10, RZ ;  /* 0x00000010040b7819 */ /* 0x000fe400000006ff */
[C---:B------:R-:W-:Y:S02]  /*0a80*/  PRMT R4, R5.reuse, 0x7632, R4 ;  /* 0x0000763205047816 */ /* 0x040fe40000000004 */
[----:B------:R-:W-:Y:S01]  /*0a90*/  SHF.L.U32 R13, R5, 0x10, RZ ;  /* 0x00000010050d7819 */ /* 0x000fe200000006ff */
[----:B------:R-:W-:Y:S01]  /*0aa0*/  IMAD.U32 R5, R10, 0x10000, RZ ;  /* 0x000100000a057824 */ /* 0x000fe200078e00ff */
[----:B------:R-:W-:-:S02]  /*0ab0*/  PRMT R12, R6, 0x7632, R12 ;  /* 0x00007632060c7816 */ /* 0x000fc4000000000c */
[----:B------:R-:W-:Y:S02]  /*0ac0*/  SHF.L.U32 R15, R6, 0x10, RZ ;  /* 0x00000010060f7819 */ /* 0x000fe400000006ff */
[----:B------:R-:W-:Y:S01]  /*0ad0*/  PRMT R6, R7, 0x7632, R6 ;  /* 0x0000763207067816 */ /* 0x000fe20000000006 */
[----:B------:R-:W-:Y:S01]  /*0ae0*/  @P0 FMUL R21, R22, R5 ;  /* 0x0000000516150220 */ /* 0x000fe20000400000 */
[----:B------:R-:W-:Y:S02]  /*0af0*/  SHF.L.U32 R12, R12, 0x10, RZ ;  /* 0x000000100c0c7819 */ /* 0x000fe400000006ff */
[----:B------:R-:W-:Y:S02]  /*0b00*/  SHF.L.U32 R7, R7, 0x10, RZ ;  /* 0x0000001007077819 */ /* 0x000fe400000006ff */
[----:B------:R-:W-:Y:S02]  /*0b10*/  SHF.L.U32 R4, R4, 0x10, RZ ;  /* 0x0000001004047819 */ /* 0x000fe400000006ff */
[----:B------:R-:W-:Y:S01]  /*0b20*/  SHF.L.U32 R5, R6, 0x10, RZ ;  /* 0x0000001006057819 */ /* 0x000fe200000006ff */
[----:B------:R-:W-:Y:S01]  /*0b30*/  @P0 FMUL R27, R30, R15 ;  /* 0x0000000f1e1b0220 */ /* 0x000fe20000400000 */
[----:B------:R-:W-:Y:S01]  /*0b40*/  @P0 FMUL R34, R3, R12 ;  /* 0x0000000c03220220 */ /* 0x000fe20000400000 */
[----:B------:R-:W-:Y:S01]  /*0b50*/  @P0 FMUL R32, R20, R11 ;  /* 0x0000000b14200220 */ /* 0x000fe20000400000 */
[----:B------:R-:W-:Y:S01]  /*0b60*/  @P0 FMUL R8, R24, R13 ;  /* 0x0000000d18080220 */ /* 0x000fe20000400000 */
[----:B------:R-:W-:Y:S01]  /*0b70*/  @P0 FMUL R9, R25, R4 ;  /* 0x0000000419090220 */ /* 0x000fe20000400000 */
[----:B------:R-:W-:Y:S01]  /*0b80*/  @P0 FMUL R28, R2, R7 ;  /* 0x00000007021c0220 */ /* 0x000fe20000400000 */
[----:B------:R-:W-:Y:S01]  /*0b90*/  @P0 FMUL R29, R0, R5 ;  /* 0x00000005001d0220 */ /* 0x000fe20000400000 */
[----:B------:R-:W-:Y:S01]  /*0ba0*/  F2FP.BF16.PACK_AB R6, R34, R27 ;  /* 0x0000001b2206723e */ /* 0x000fe200000010ff */
[----:B------:R-:W-:Y:S01]  /*0bb0*/  IMAD.WIDE R26, R26, R23, c[0x0][0x190] ;  /* 0x000064001a1a7625 */ /* 0x000fe200078e0217 */
[----:B------:R-:W-:-:S02]  /*0bc0*/  F2FP.BF16.PACK_AB R4, R21, R32 ;  /* 0x000000201504723e */ /* 0x000fc400000010ff */
[----:B------:R-:W-:Y:S02]  /*0bd0*/  F2FP.BF16.PACK_AB R5, R9, R8 ;  /* 0x000000080905723e */ /* 0x000fe400000010ff */
[----:B------:R-:W-:-:S05]  /*0be0*/  F2FP.BF16.PACK_AB R7, R29, R28 ;  /* 0x0000001c1d07723e */ /* 0x000fca00000010ff */
[----:B------:R-:W-:Y:S01]  /*0bf0*/  STG.E.128 [R26.64], R4 ;  /* 0x000000041a007986 */ /* 0x000fe2000c101d04 */
[----:B------:R-:W-:Y:S05]  /*0c00*/  EXIT ;  /* 0x000000000000794d */ /* 0x000fea0003800000 */
.L_x_0:
[----:B------:R-:W-:-:S00]  /*0c10*/  BRA `(.L_x_0) ;  /* 0xfffffff000007947 */ /* 0x000fc0000383ffff */
[----:B------:R-:W-:-:S00]  /*0c20*/  NOP ;  /* 0x0000000000007918 */ /* 0x000fc00000000000 */
        /* <DEDUP_REMOVED lines=13> */
.L_x_1:


//--------------------- .nv.global.init           --------------------------
	.section	.nv.global.init,"aw",@progbits
.nv.global.init:
	.type		_$_str,@object
	.size		_$_str,(.L_0 - _$_str)
_$_str:
        /*0000*/ 	.byte	0x5f, 0x5f, 0x43, 0x55, 0x44, 0x41, 0x5f, 0x46, 0x54, 0x5a, 0x00
.L_0:
